	.headerflags	@"EF_CUDA_TEXMODE_UNIFIED EF_CUDA_64BIT_ADDRESS EF_CUDA_ACCELERATORS EF_CUDA_SM90 EF_CUDA_VIRTUAL_SM(EF_CUDA_SM90)"
	.elftype	@"ET_EXEC"


//--------------------- .nv.info                  --------------------------
	.section	.nv.info,"",@"SHT_CUDA_INFO"
	.align	4


	//----- nvinfo : EIATTR_REGCOUNT
	.align		4
        /*0000*/ 	.byte	0x04, 0x2f
        /*0002*/ 	.short	(.L_3 - .L_2)
	.align		4
.L_2:
        /*0004*/ 	.word	index@(triton_poi_fused__native_batch_norm_legit_no_training_relu_50)
        /*0008*/ 	.word	0x00000026


	//----- nvinfo : EIATTR_MIN_STACK_SIZE
	.align		4
.L_3:
        /*000c*/ 	.byte	0x04, 0x12
        /*000e*/ 	.short	(.L_5 - .L_4)
	.align		4
.L_4:
        /*0010*/ 	.word	index@(triton_poi_fused__native_batch_norm_legit_no_training_relu_50)
        /*0014*/ 	.word	0x00000000


	//----- nvinfo : EIATTR_FRAME_SIZE
	.align		4
.L_5:
        /*0018*/ 	.byte	0x04, 0x11
        /*001a*/ 	.short	(.L_7 - .L_6)
	.align		4
.L_6:
        /*001c*/ 	.word	index@(triton_poi_fused__native_batch_norm_legit_no_training_relu_50)
        /*0020*/ 	.word	0x00000000


	//----- nvinfo : EIATTR_MIN_STACK_SIZE
	.align		4
.L_7:
        /*0024*/ 	.byte	0x04, 0x12
        /*0026*/ 	.short	(.L_9 - .L_8)
	.align		4
.L_8:
        /*0028*/ 	.word	index@(triton_poi_fused__native_batch_norm_legit_no_training_relu_50)
        /*002c*/ 	.word	0x00000000
.L_9:


//--------------------- .nv.info.triton_poi_fused__native_batch_norm_legit_no_training_relu_50 --------------------------
	.section	.nv.info.triton_poi_fused__native_batch_norm_legit_no_training_relu_50,"",@"SHT_CUDA_INFO"
	.sectionflags	@""
	.align	4


	//----- nvinfo : EIATTR_CUDA_API_VERSION
	.align		4
        /*0000*/ 	.byte	0x04, 0x37
        /*0002*/ 	.short	(.L_11 - .L_10)
.L_10:
        /*0004*/ 	.word	0x0000007c


	//----- nvinfo : EIATTR_KPARAM_INFO
	.align		4
.L_11:
        /*0008*/ 	.byte	0x04, 0x17
        /*000a*/ 	.short	(.L_13 - .L_12)
.L_12:
        /*000c*/ 	.word	0x00000000
        /*0010*/ 	.short	0x0007
        /*0012*/ 	.short	0x0034
        /*0014*/ 	.byte	0x00, 0xf0, 0x11, 0x00


	//----- nvinfo : EIATTR_KPARAM_INFO
	.align		4
.L_13:
        /*0018*/ 	.byte	0x04, 0x17
        /*001a*/ 	.short	(.L_15 - .L_14)
.L_14:
        /*001c*/ 	.word	0x00000000
        /*0020*/ 	.short	0x0006
        /*0022*/ 	.short	0x0030
        /*0024*/ 	.byte	0x00, 0xf0, 0x11, 0x00


	//----- nvinfo : EIATTR_KPARAM_INFO
	.align		4
.L_15:
        /*0028*/ 	.byte	0x04, 0x17
        /*002a*/ 	.short	(.L_17 - .L_16)
.L_16:
        /*002c*/ 	.word	0x00000000
        /*0030*/ 	.short	0x0005
        /*0032*/ 	.short	0x0028
        /*0034*/ 	.byte	0x00, 0xf4, 0x21, 0x00


	//----- nvinfo : EIATTR_KPARAM_INFO
	.align		4
.L_17:
        /*0038*/ 	.byte	0x04, 0x17
        /*003a*/ 	.short	(.L_19 - .L_18)
.L_18:
        /*003c*/ 	.word	0x00000000
        /*0040*/ 	.short	0x0004
        /*0042*/ 	.short	0x0020
        /*0044*/ 	.byte	0x00, 0xf4, 0x21, 0x00


	//----- nvinfo : EIATTR_KPARAM_INFO
	.align		4
.L_19:
        /*0048*/ 	.byte	0x04, 0x17
        /*004a*/ 	.short	(.L_21 - .L_20)
.L_20:
        /*004c*/ 	.word	0x00000000
        /*0050*/ 	.short	0x0003
        /*0052*/ 	.short	0x0018
        /*0054*/ 	.byte	0x00, 0xf4, 0x21, 0x00


	//----- nvinfo : EIATTR_KPARAM_INFO
	.align		4
.L_21:
        /*0058*/ 	.byte	0x04, 0x17
        /*005a*/ 	.short	(.L_23 - .L_22)
.L_22:
        /*005c*/ 	.word	0x00000000
        /*0060*/ 	.short	0x0002
        /*0062*/ 	.short	0x0010
        /*0064*/ 	.byte	0x00, 0xf4, 0x21, 0x00


	//----- nvinfo : EIATTR_KPARAM_INFO
	.align		4
.L_23:
        /*0068*/ 	.byte	0x04, 0x17
        /*006a*/ 	.short	(.L_25 - .L_24)
.L_24:
        /*006c*/ 	.word	0x00000000
        /*0070*/ 	.short	0x0001
        /*0072*/ 	.short	0x0008
        /*0074*/ 	.byte	0x00, 0xf4, 0x21, 0x00


	//----- nvinfo : EIATTR_KPARAM_INFO
	.align		4
.L_25:
        /*0078*/ 	.byte	0x04, 0x17
        /*007a*/ 	.short	(.L_27 - .L_26)
.L_26:
        /*007c*/ 	.word	0x00000000
        /*0080*/ 	.short	0x0000
        /*0082*/ 	.short	0x0000
        /*0084*/ 	.byte	0x00, 0xf4, 0x21, 0x00


	//----- nvinfo : EIATTR_SPARSE_MMA_MASK
	.align		4
.L_27:
        /*0088*/ 	.byte	0x03, 0x50
        /*008a*/ 	.short	0x0000


	//----- nvinfo : EIATTR_MAXREG_COUNT
	.align		4
        /*008c*/ 	.byte	0x03, 0x1b
        /*008e*/ 	.short	0x00ff


	//----- nvinfo : EIATTR_EXIT_INSTR_OFFSETS
	.align		4
        /*0090*/ 	.byte	0x04, 0x1c
        /*0092*/ 	.short	(.L_29 - .L_28)


	//   ....[0]....
.L_28:
        /*0094*/ 	.word	0x000012f0


	//   ....[1]....
        /*0098*/ 	.word	0x00001390


	//----- nvinfo : EIATTR_REQNTID
	.align		4
.L_29:
        /*009c*/ 	.byte	0x04, 0x10
        /*009e*/ 	.short	(.L_31 - .L_30)
.L_30:
        /*00a0*/ 	.word	0x00000080
        /*00a4*/ 	.word	0x00000001
        /*00a8*/ 	.word	0x00000001


	//----- nvinfo : EIATTR_CBANK_PARAM_SIZE
	.align		4
.L_31:
        /*00ac*/ 	.byte	0x03, 0x19
        /*00ae*/ 	.short	0x0038


	//----- nvinfo : EIATTR_PARAM_CBANK
	.align		4
        /*00b0*/ 	.byte	0x04, 0x0a
        /*00b2*/ 	.short	(.L_33 - .L_32)
	.align		4
.L_32:
        /*00b4*/ 	.word	index@(.nv.constant0.triton_poi_fused__native_batch_norm_legit_no_training_relu_50)
        /*00b8*/ 	.short	0x0210
        /*00ba*/ 	.short	0x0038


	//----- nvinfo : EIATTR_SW_WAR
	.align		4
.L_33:
        /*00bc*/ 	.byte	0x04, 0x36
        /*00be*/ 	.short	(.L_35 - .L_34)
.L_34:
        /*00c0*/ 	.word	0x00000008
.L_35:


//--------------------- .nv.callgraph             --------------------------
	.section	.nv.callgraph,"",@"SHT_CUDA_CALLGRAPH"
	.align	4
	.sectionentsize	8
	.align		4
        /*0000*/ 	.word	0x00000000
	.align		4
        /*0004*/ 	.word	0xffffffff
	.align		4
        /*0008*/ 	.word	0x00000000
	.align		4
        /*000c*/ 	.word	0xfffffffe
	.align		4
        /*0010*/ 	.word	0x00000000
	.align		4
        /*0014*/ 	.word	0xfffffffd
	.align		4
        /*0018*/ 	.word	0x00000000
	.align		4
        /*001c*/ 	.word	0xfffffffc


//--------------------- .nv.constant4             --------------------------
	.section	.nv.constant4,"a",@progbits
	.align	8
	.align		8
.nv.constant4:
        /*0000*/ 	.dword	_$_str
	.align		8
        /*0008*/ 	.dword	_$_str_$_2


//--------------------- .text.triton_poi_fused__native_batch_norm_legit_no_training_relu_50 --------------------------
	.section	.text.triton_poi_fused__native_batch_norm_legit_no_training_relu_50,"ax",@progbits
	.sectionflags	@"SHF_BARRIERS=1"
	.align	128
        .global         triton_poi_fused__native_batch_norm_legit_no_training_relu_50
        .type           triton_poi_fused__native_batch_norm_legit_no_training_relu_50,@function
        .size           triton_poi_fused__native_batch_norm_legit_no_training_relu_50,(.L_x_1 - triton_poi_fused__native_batch_norm_legit_no_training_relu_50)
        .other          triton_poi_fused__native_batch_norm_legit_no_training_relu_50,@"STO_CUDA_ENTRY STV_DEFAULT"
triton_poi_fused__native_batch_norm_legit_no_training_relu_50:
.text.triton_poi_fused__native_batch_norm_legit_no_training_relu_50:
[----:B------:R-:W0:Y:S01]  /*0000*/  LDC R1, c[0x0][0x28] ;  /* 0x00000a00ff017b82 */ /* 0x000e220000000800 */
[----:B------:R-:W1:Y:S07]  /*0010*/  S2R R2, SR_TID.X ;  /* 0x0000000000027919 */ /* 0x000e6e0000002100 */
[----:B------:R-:W2:Y:S01]  /*0020*/  LDC.64 R20, c[0x0][0x218] ;  /* 0x00008600ff147b82 */ /* 0x000ea20000000a00 */
[----:B------:R-:W-:Y:S02]  /*0030*/  CS2R R8, SRZ ;  /* 0x0000000000087805 */ /* 0x000fe4000001ff00 */
[----:B------:R-:W-:Y:S01]  /*0040*/  CS2R R10, SRZ ;  /* 0x00000000000a7805 */ /* 0x000fe2000001ff00 */
[----:B------:R-:W3:Y:S01]  /*0050*/  S2R R3, SR_CTAID.Y ;  /* 0x0000000000037919 */ /* 0x000ee20000002600 */
[----:B------:R-:W-:Y:S01]  /*0060*/  ULDC.64 UR6, c[0x0][0x208] ;  /* 0x0000820000067ab9 */ /* 0x000fe20000000a00 */
[----:B------:R-:W4:Y:S02]  /*0070*/  S2R R0, SR_CTAID.X ;  /* 0x0000000000007919 */ /* 0x000f240000002500 */
[----:B------:R-:W5:Y:S08]  /*0080*/  LDC.64 R32, c[0x0][0x210] ;  /* 0x00008400ff207b82 */ /* 0x000f700000000a00 */
[----:B------:R-:W2:Y:S01]  /*0090*/  LDC.64 R28, c[0x0][0x220] ;  /* 0x00008800ff1c7b82 */ /* 0x000ea20000000a00 */
[----:B-1----:R-:W-:-:S02]  /*00a0*/  SHF.L.U32 R4, R2, 0x2, RZ ;  /* 0x0000000202047819 */ /* 0x002fc400000006ff */
[----:B---3--:R-:W-:Y:S02]  /*00b0*/  SHF.L.U32 R3, R3, 0xa, RZ ;  /* 0x0000000a03037819 */ /* 0x008fe400000006ff */
[----:B------:R-:W-:Y:S02]  /*00c0*/  LOP3.LUT R4, R4, 0x1fc, RZ, 0xc0, !PT ;  /* 0x000001fc04047812 */ /* 0x000fe400078ec0ff */
[----:B----4-:R-:W-:Y:S02]  /*00d0*/  ISETP.GE.AND P2, PT, R0, 0xc4, PT ;  /* 0x000000c40000780c */ /* 0x010fe40003f46270 */
[----:B------:R-:W-:Y:S02]  /*00e0*/  LOP3.LUT R5, R3, R4, RZ, 0xfc, !PT ;  /* 0x0000000403057212 */ /* 0x000fe400078efcff */
[----:B------:R-:W-:Y:S02]  /*00f0*/  LOP3.LUT R12, R3, 0x200, R4, 0xfe, !PT ;  /* 0x00000200030c7812 */ /* 0x000fe400078efe04 */
[C---:B------:R-:W-:Y:S01]  /*0100*/  ISETP.GE.AND P1, PT, R5.reuse, 0x500, PT ;  /* 0x000005000500780c */ /* 0x040fe20003f26270 */
[C---:B------:R-:W-:Y:S01]  /*0110*/  IMAD.HI R6, R5.reuse, 0x66666667, RZ ;  /* 0x6666666705067827 */ /* 0x040fe200078e02ff */
[----:B------:R-:W-:-:S03]  /*0120*/  ISETP.LT.AND P0, PT, R5, 0x500, !P2 ;  /* 0x000005000500780c */ /* 0x000fc60005701270 */
[----:B------:R-:W-:Y:S01]  /*0130*/  IMAD.HI R13, R12, 0x66666667, RZ ;  /* 0x666666670c0d7827 */ /* 0x000fe200078e02ff */
[----:B------:R-:W-:-:S04]  /*0140*/  SHF.R.U32.HI R7, RZ, 0x1f, R6 ;  /* 0x0000001fff077819 */ /* 0x000fc80000011606 */
[----:B------:R-:W-:Y:S02]  /*0150*/  LEA.HI.SX32 R6, R6, R7, 0x19 ;  /* 0x0000000706067211 */ /* 0x000fe400078fcaff */
[----:B------:R-:W-:-:S03]  /*0160*/  SHF.R.U32.HI R14, RZ, 0x1f, R13 ;  /* 0x0000001fff0e7819 */ /* 0x000fc6000001160d */
[----:B------:R-:W-:Y:S01]  /*0170*/  IMAD R27, R6, -0x140, R5 ;  /* 0xfffffec0061b7824 */ /* 0x000fe200078e0205 */
[----:B------:R-:W-:Y:S02]  /*0180*/  CS2R R4, SRZ ;  /* 0x0000000000047805 */ /* 0x000fe4000001ff00 */
[----:B------:R-:W-:Y:S01]  /*0190*/  LEA.HI.SX32 R14, R13, R14, 0x19 ;  /* 0x0000000e0d0e7211 */ /* 0x000fe200078fcaff */
[----:B------:R-:W-:Y:S02]  /*01a0*/  IMAD R7, R0, 0x140, R27 ;  /* 0x0000014000077824 */ /* 0x000fe400078e021b */
[----:B--2---:R-:W-:-:S04]  /*01b0*/  IMAD.WIDE R16, R27, 0x4, R20 ;  /* 0x000000041b107825 */ /* 0x004fc800078e0214 */
[----:B------:R-:W-:Y:S01]  /*01c0*/  IMAD R19, R6, 0xf500, R7 ;  /* 0x0000f50006137824 */ /* 0x000fe200078e0207 */
[----:B------:R-:W-:Y:S01]  /*01d0*/  CS2R R6, SRZ ;  /* 0x0000000000067805 */ /* 0x000fe2000001ff00 */
[----:B------:R1:W2:Y:S02]  /*01e0*/  @!P1 LDG.E.EL.128 R8, desc[UR6][R16.64] ;  /* 0x0000000610089981 */ /* 0x0002a4000c2e1d00 */
[----:B-----5:R-:W-:-:S05]  /*01f0*/  IMAD.WIDE R18, R19, 0x4, R32 ;  /* 0x0000000413127825 */ /* 0x020fca00078e0220 */
[----:B------:R3:W2:Y:S01]  /*0200*/  @P0 LDG.E.EL.128 R4, desc[UR6][R18.64] ;  /* 0x0000000612040981 */ /* 0x0006a2000c2e1d00 */
[----:B------:R-:W-:Y:S01]  /*0210*/  IMAD R25, R14, -0x140, R12 ;  /* 0xfffffec00e197824 */ /* 0x000fe200078e020c */
[----:B------:R-:W-:-:S03]  /*0220*/  ISETP.GE.AND P0, PT, R12, 0x500, PT ;  /* 0x000005000c00780c */ /* 0x000fc60003f06270 */
[----:B------:R-:W-:Y:S01]  /*0230*/  IMAD R13, R14, 0xf500, R25 ;  /* 0x0000f5000e0d7824 */ /* 0x000fe200078e0219 */
[----:B------:R-:W-:-:S03]  /*0240*/  ISETP.LT.AND P2, PT, R12, 0x500, !P2 ;  /* 0x000005000c00780c */ /* 0x000fc60005741270 */
[----:B------:R-:W-:Y:S01]  /*0250*/  IMAD R13, R0, 0x140, R13 ;  /* 0x00000140000d7824 */ /* 0x000fe200078e020d */
[----:B------:R-:W-:Y:S02]  /*0260*/  CS2R R14, SRZ ;  /* 0x00000000000e7805 */ /* 0x000fe4000001ff00 */
[----:B-1----:R-:W-:Y:S02]  /*0270*/  CS2R R16, SRZ ;  /* 0x0000000000107805 */ /* 0x002fe4000001ff00 */
[----:B---3--:R-:W-:Y:S01]  /*0280*/  CS2R R18, SRZ ;  /* 0x0000000000127805 */ /* 0x008fe2000001ff00 */
[----:B------:R-:W-:Y:S01]  /*0290*/  IMAD.WIDE R32, R13, 0x4, R32 ;  /* 0x000000040d207825 */ /* 0x000fe200078e0220 */
[----:B------:R-:W-:Y:S02]  /*02a0*/  CS2R R12, SRZ ;  /* 0x00000000000c7805 */ /* 0x000fe4000001ff00 */
[----:B------:R-:W-:Y:S01]  /*02b0*/  CS2R R22, SRZ ;  /* 0x0000000000167805 */ /* 0x000fe2000001ff00 */
[----:B------:R-:W-:Y:S01]  /*02c0*/  IMAD.WIDE R34, R25, 0x4, R20 ;  /* 0x0000000419227825 */ /* 0x000fe200078e0214 */
[----:B------:R-:W-:-:S02]  /*02d0*/  CS2R R20, SRZ ;  /* 0x0000000000147805 */ /* 0x000fc4000001ff00 */
[----:B------:R-:W3:Y:S01]  /*02e0*/  @P2 LDG.E.EL.128 R12, desc[UR6][R32.64] ;  /* 0x00000006200c2981 */ /* 0x000ee2000c2e1d00 */
[----:B0-----:R-:W-:-:S03]  /*02f0*/  IMAD.WIDE R30, R27, 0x4, R28 ;  /* 0x000000041b1e7825 */ /* 0x001fc600078e021c */
[----:B------:R-:W3:Y:S04]  /*0300*/  @!P0 LDG.E.EL.128 R16, desc[UR6][R34.64] ;  /* 0x0000000622108981 */ /* 0x000ee8000c2e1d00 */
[----:B------:R-:W4:Y:S01]  /*0310*/  @!P1 LDG.E.EL.128 R20, desc[UR6][R30.64] ;  /* 0x000000061e149981 */ /* 0x000f22000c2e1d00 */
[----:B------:R-:W-:-:S04]  /*0320*/  IMAD.WIDE R28, R25, 0x4, R28 ;  /* 0x00000004191c7825 */ /* 0x000fc800078e021c */
[----:B--2---:R-:W-:Y:S01]  /*0330*/  FADD R8, -R8, R4 ;  /* 0x0000000408087221 */ /* 0x004fe20000000100 */
[----:B------:R-:W-:Y:S01]  /*0340*/  FADD R9, -R9, R5 ;  /* 0x0000000509097221 */ /* 0x000fe20000000100 */
[----:B------:R-:W-:Y:S01]  /*0350*/  FADD R10, -R10, R6 ;  /* 0x000000060a0a7221 */ /* 0x000fe20000000100 */
[----:B------:R-:W-:Y:S01]  /*0360*/  FADD R11, -R11, R7 ;  /* 0x000000070b0b7221 */ /* 0x000fe20000000100 */
[----:B------:R-:W-:Y:S02]  /*0370*/  CS2R R4, SRZ ;  /* 0x0000000000047805 */ /* 0x000fe4000001ff00 */
[----:B------:R-:W-:-:S06]  /*0380*/  CS2R R6, SRZ ;  /* 0x0000000000067805 */ /* 0x000fcc000001ff00 */
[----:B------:R0:W2:Y:S01]  /*0390*/  @!P0 LDG.E.EL.128 R4, desc[UR6][R28.64] ;  /* 0x000000061c048981 */ /* 0x0000a2000c2e1d00 */
[----:B---3--:R-:W-:Y:S01]  /*03a0*/  FADD R24, -R16, R12 ;  /* 0x0000000c10187221 */ /* 0x008fe20000000100 */
[----:B----4-:R-:W-:Y:S01]  /*03b0*/  FADD R16, R20, 0.0010000000474974513054 ;  /* 0x3a83126f14107421 */ /* 0x010fe20000000000 */
[----:B------:R-:W-:-:S05]  /*03c0*/  FADD R21, R21, 0.0010000000474974513054 ;  /* 0x3a83126f15157421 */ /* 0x000fca0000000000 */
[----:B------:R-:W1:Y:S08]  /*03d0*/  MUFU.SQRT R16, R16 ;  /* 0x0000001000107308 */ /* 0x000e700000002000 */
[----:B------:R-:W3:Y:S01]  /*03e0*/  MUFU.SQRT R21, R21 ;  /* 0x0000001500157308 */ /* 0x000ee20000002000 */
[----:B------:R-:W-:Y:S01]  /*03f0*/  FADD R23, R23, 0.0010000000474974513054 ;  /* 0x3a83126f17177421 */ /* 0x000fe20000000000 */
[----:B------:R-:W-:Y:S01]  /*0400*/  FADD R17, -R17, R13 ;  /* 0x0000000d11117221 */ /* 0x000fe20000000100 */
[----:B------:R-:W-:Y:S01]  /*0410*/  HFMA2.MMA R13, -RZ, RZ, 1.625, 0 ;  /* 0x3e800000ff0d7435 */ /* 0x000fe200000001ff */
[----:B-1----:R-:W-:-:S04]  /*0420*/  FSETP.GT.AND P3, PT, R16, 8.50705917302346158658e+37, PT ;  /* 0x7e8000001000780b */ /* 0x002fc80003f64000 */
[----:B------:R-:W1:Y:S01]  /*0430*/  MUFU.SQRT R20, R23 ;  /* 0x0000001700147308 */ /* 0x000e620000002000 */
[C---:B------:R-:W-:Y:S02]  /*0440*/  FSETP.GEU.AND P4, PT, R16.reuse, 1.175494350822287508e-38, PT ;  /* 0x008000001000780b */ /* 0x040fe40003f8e000 */
[C---:B---3--:R-:W-:Y:S02]  /*0450*/  FSETP.GT.AND P5, PT, R21.reuse, 8.50705917302346158658e+37, PT ;  /* 0x7e8000001500780b */ /* 0x048fe40003fa4000 */
[----:B------:R-:W-:Y:S01]  /*0460*/  FSETP.GEU.AND P2, PT, R21, 1.175494350822287508e-38, PT ;  /* 0x008000001500780b */ /* 0x000fe20003f4e000 */
[----:B------:R-:W-:Y:S01]  /*0470*/  FADD R19, -R19, R15 ;  /* 0x0000000f13137221 */ /* 0x000fe20000000100 */
[C---:B------:R-:W-:Y:S02]  /*0480*/  FSEL R15, R13.reuse, 1, P3 ;  /* 0x3f8000000d0f7808 */ /* 0x040fe40001800000 */
[----:B------:R-:W-:Y:S01]  /*0490*/  @P3 FMUL R16, R16, 0.25 ;  /* 0x3e80000010103820 */ /* 0x000fe20000400000 */
[----:B------:R-:W-:Y:S01]  /*04a0*/  FADD R14, -R18, R14 ;  /* 0x0000000e120e7221 */ /* 0x000fe20000000100 */
[----:B------:R-:W-:-:S03]  /*04b0*/  FSEL R18, R13, 1, P5 ;  /* 0x3f8000000d127808 */ /* 0x000fc60002800000 */
[----:B------:R-:W-:Y:S01]  /*04c0*/  @!P4 FMUL R16, R16, 16777216 ;  /* 0x4b8000001010c820 */ /* 0x000fe20000400000 */
[----:B------:R-:W-:Y:S01]  /*04d0*/  @!P4 FMUL R15, R15, 16777216 ;  /* 0x4b8000000f0fc820 */ /* 0x000fe20000400000 */
[----:B-1----:R-:W-:Y:S01]  /*04e0*/  FSETP.GT.AND P4, PT, R20, 8.50705917302346158658e+37, PT ;  /* 0x7e8000001400780b */ /* 0x002fe20003f84000 */
[----:B------:R-:W-:Y:S01]  /*04f0*/  @P5 FMUL R21, R21, 0.25 ;  /* 0x3e80000015155820 */ /* 0x000fe20000400000 */
[----:B------:R-:W-:-:S03]  /*0500*/  @!P2 FMUL R18, R18, 16777216 ;  /* 0x4b8000001212a820 */ /* 0x000fc60000400000 */
[----:B------:R-:W-:Y:S01]  /*0510*/  @!P2 FMUL R21, R21, 16777216 ;  /* 0x4b8000001515a820 */ /* 0x000fe20000400000 */
[----:B------:R-:W-:Y:S01]  /*0520*/  FSETP.GEU.AND P2, PT, R20, 1.175494350822287508e-38, PT ;  /* 0x008000001400780b */ /* 0x000fe20003f4e000 */
[----:B------:R-:W1:Y:S01]  /*0530*/  MUFU.RCP R16, R16 ;  /* 0x0000001000107308 */ /* 0x000e620000001000 */
[----:B------:R-:W-:-:S05]  /*0540*/  FADD R22, R22, 0.0010000000474974513054 ;  /* 0x3a83126f16167421 */ /* 0x000fca0000000000 */
[----:B------:R-:W-:Y:S02]  /*0550*/  @P4 FMUL R20, R20, 0.25 ;  /* 0x3e80000014144820 */ /* 0x000fe40000400000 */
[----:B------:R-:W3:Y:S04]  /*0560*/  MUFU.RCP R21, R21 ;  /* 0x0000001500157308 */ /* 0x000ee80000001000 */
[----:B------:R-:W-:-:S04]  /*0570*/  @!P2 FMUL R20, R20, 16777216 ;  /* 0x4b8000001414a820 */ /* 0x000fc80000400000 */
[----:B------:R-:W4:Y:S01]  /*0580*/  MUFU.SQRT R12, R22 ;  /* 0x00000016000c7308 */ /* 0x000f220000002000 */
[----:B-1----:R-:W-:-:S07]  /*0590*/  FMUL R15, R16, R15 ;  /* 0x0000000f100f7220 */ /* 0x002fce0000400000 */
[----:B0-----:R-:W0:Y:S01]  /*05a0*/  MUFU.RCP R28, R20 ;  /* 0x00000014001c7308 */ /* 0x001e220000001000 */
[----:B---3--:R-:W-:Y:S01]  /*05b0*/  FMUL R16, R21, R18 ;  /* 0x0000001215107220 */ /* 0x008fe20000400000 */
[----:B------:R-:W-:Y:S02]  /*05c0*/  FSEL R21, R13, 1, P4 ;  /* 0x3f8000000d157808 */ /* 0x000fe40002000000 */
[----:B----4-:R-:W-:-:S03]  /*05d0*/  FSETP.GT.AND P3, PT, R12, 8.50705917302346158658e+37, PT ;  /* 0x7e8000000c00780b */ /* 0x010fc60003f64000 */
[----:B------:R-:W-:Y:S01]  /*05e0*/  @!P2 FMUL R21, R21, 16777216 ;  /* 0x4b8000001515a820 */ /* 0x000fe20000400000 */
[----:B------:R-:W-:-:S03]  /*05f0*/  FSETP.GEU.AND P5, PT, R12, 1.175494350822287508e-38, PT ;  /* 0x008000000c00780b */ /* 0x000fc60003fae000 */
[----:B0-----:R-:W-:Y:S01]  /*0600*/  FMUL R28, R28, R21 ;  /* 0x000000151c1c7220 */ /* 0x001fe20000400000 */
[----:B------:R-:W-:-:S05]  /*0610*/  FSEL R18, R13, 1, P3 ;  /* 0x3f8000000d127808 */ /* 0x000fca0001800000 */
[----:B------:R-:W-:Y:S01]  /*0620*/  @P3 FMUL R12, R12, 0.25 ;  /* 0x3e8000000c0c3820 */ /* 0x000fe20000400000 */
[----:B------:R-:W-:-:S03]  /*0630*/  P2R R26, PR, RZ, 0x2 ;  /* 0x00000002ff1a7803 */ /* 0x000fc60000000000 */
[----:B------:R-:W-:Y:S01]  /*0640*/  @!P5 FMUL R12, R12, 16777216 ;  /* 0x4b8000000c0cd820 */ /* 0x000fe20000400000 */
[----:B------:R-:W-:Y:S01]  /*0650*/  @!P5 FMUL R18, R18, 16777216 ;  /* 0x4b8000001212d820 */ /* 0x000fe20000400000 */
[----:B------:R-:W-:Y:S01]  /*0660*/  FMUL R16, R16, R9 ;  /* 0x0000000910107220 */ /* 0x000fe20000400000 */
[----:B------:R-:W-:Y:S01]  /*0670*/  FMUL R15, R15, R8 ;  /* 0x000000080f0f7220 */ /* 0x000fe20000400000 */
[----:B------:R-:W-:Y:S01]  /*0680*/  CS2R R8, SRZ ;  /* 0x0000000000087805 */ /* 0x000fe2000001ff00 */
[----:B--2---:R-:W-:Y:S01]  /*0690*/  FADD R4, R4, 0.0010000000474974513054 ;  /* 0x3a83126f04047421 */ /* 0x004fe20000000000 */
[----:B------:R-:W-:Y:S01]  /*06a0*/  FADD R5, R5, 0.0010000000474974513054 ;  /* 0x3a83126f05057421 */ /* 0x000fe20000000000 */
[----:B------:R-:W-:-:S04]  /*06b0*/  FADD R6, R6, 0.0010000000474974513054 ;  /* 0x3a83126f06067421 */ /* 0x000fc80000000000 */
[----:B------:R-:W0:Y:S01]  /*06c0*/  MUFU.SQRT R4, R4 ;  /* 0x0000000400047308 */ /* 0x000e220000002000 */
[----:B------:R-:W-:-:S07]  /*06d0*/  FADD R21, R7, 0.0010000000474974513054 ;  /* 0x3a83126f07157421 */ /* 0x000fce0000000000 */
[----:B------:R-:W1:Y:S08]  /*06e0*/  MUFU.SQRT R22, R5 ;  /* 0x0000000500167308 */ /* 0x000e700000002000 */
[----:B------:R-:W2:Y:S01]  /*06f0*/  MUFU.SQRT R29, R6 ;  /* 0x00000006001d7308 */ /* 0x000ea20000002000 */
[----:B0-----:R-:W-:-:S07]  /*0700*/  FSETP.GT.AND P3, PT, R4, 8.50705917302346158658e+37, PT ;  /* 0x7e8000000400780b */ /* 0x001fce0003f64000 */
[----:B------:R-:W0:Y:S01]  /*0710*/  MUFU.SQRT R20, R21 ;  /* 0x0000001500147308 */ /* 0x000e220000002000 */
[----:B-1----:R-:W-:Y:S02]  /*0720*/  FSETP.GT.AND P4, PT, R22, 8.50705917302346158658e+37, PT ;  /* 0x7e8000001600780b */ /* 0x002fe40003f84000 */
[----:B--2---:R-:W-:Y:S02]  /*0730*/  FSETP.GT.AND P6, PT, R29, 8.50705917302346158658e+37, PT ;  /* 0x7e8000001d00780b */ /* 0x004fe40003fc4000 */
[C---:B------:R-:W-:Y:S01]  /*0740*/  FSETP.GEU.AND P2, PT, R4.reuse, 1.175494350822287508e-38, PT ;  /* 0x008000000400780b */ /* 0x040fe20003f4e000 */
[----:B------:R-:W-:Y:S01]  /*0750*/  @P3 FMUL R4, R4, 0.25 ;  /* 0x3e80000004043820 */ /* 0x000fe20000400000 */
[----:B------:R-:W-:Y:S02]  /*0760*/  FSEL R23, R13, 1, P3 ;  /* 0x3f8000000d177808 */ /* 0x000fe40001800000 */
[----:B------:R-:W-:Y:S02]  /*0770*/  FSETP.GEU.AND P3, PT, R22, 1.175494350822287508e-38, PT ;  /* 0x008000001600780b */ /* 0x000fe40003f6e000 */
[----:B0-----:R-:W-:-:S03]  /*0780*/  FSETP.GT.AND P1, PT, R20, 8.50705917302346158658e+37, PT ;  /* 0x7e8000001400780b */ /* 0x001fc60003f24000 */
[----:B------:R-:W-:Y:S01]  /*0790*/  @P4 FMUL R22, R22, 0.25 ;  /* 0x3e80000016164820 */ /* 0x000fe20000400000 */
[----:B------:R-:W-:Y:S02]  /*07a0*/  FSEL R5, R13, 1, P4 ;  /* 0x3f8000000d057808 */ /* 0x000fe40002000000 */
[C---:B------:R-:W-:Y:S01]  /*07b0*/  FSETP.GEU.AND P4, PT, R29.reuse, 1.175494350822287508e-38, PT ;  /* 0x008000001d00780b */ /* 0x040fe20003f8e000 */
[----:B------:R-:W-:Y:S01]  /*07c0*/  @P6 FMUL R29, R29, 0.25 ;  /* 0x3e8000001d1d6820 */ /* 0x000fe20000400000 */
[C---:B------:R-:W-:Y:S02]  /*07d0*/  FSEL R6, R13.reuse, 1, P6 ;  /* 0x3f8000000d067808 */ /* 0x040fe40003000000 */
[----:B------:R-:W-:Y:S02]  /*07e0*/  FSEL R7, R13, 1, P1 ;  /* 0x3f8000000d077808 */ /* 0x000fe40000800000 */
[----:B------:R-:W0:Y:S01]  /*07f0*/  MUFU.RCP R13, R12 ;  /* 0x0000000c000d7308 */ /* 0x000e220000001000 */
[C---:B------:R-:W-:Y:S01]  /*0800*/  FSETP.GEU.AND P6, PT, R20.reuse, 1.175494350822287508e-38, PT ;  /* 0x008000001400780b */ /* 0x040fe20003fce000 */
[----:B------:R-:W-:Y:S01]  /*0810*/  @P1 FMUL R20, R20, 0.25 ;  /* 0x3e80000014141820 */ /* 0x000fe20000400000 */
[----:B------:R-:W-:Y:S01]  /*0820*/  @!P3 FMUL R22, R22, 16777216 ;  /* 0x4b8000001616b820 */ /* 0x000fe20000400000 */
[----:B------:R-:W-:-:S10]  /*0830*/  @!P2 FMUL R4, R4, 16777216 ;  /* 0x4b8000000404a820 */ /* 0x000fd40000400000 */
[----:B------:R-:W-:Y:S01]  /*0840*/  @!P6 FMUL R20, R20, 16777216 ;  /* 0x4b8000001414e820 */ /* 0x000fe20000400000 */
[----:B0-----:R-:W-:-:S03]  /*0850*/  FMUL R13, R13, R18 ;  /* 0x000000120d0d7220 */ /* 0x001fc60000400000 */
[----:B------:R0:W1:Y:S01]  /*0860*/  MUFU.RCP R18, R20 ;  /* 0x0000001400127308 */ /* 0x0000620000001000 */
[----:B------:R-:W-:Y:S01]  /*0870*/  FMUL R21, R13, R10 ;  /* 0x0000000a0d157220 */ /* 0x000fe20000400000 */
[----:B------:R-:W-:Y:S01]  /*0880*/  @!P4 FMUL R29, R29, 16777216 ;  /* 0x4b8000001d1dc820 */ /* 0x000fe20000400000 */
[----:B------:R-:W2:Y:S01]  /*0890*/  LDC.64 R12, c[0x0][0x228] ;  /* 0x00008a00ff0c7b82 */ /* 0x000ea20000000a00 */
[----:B0-----:R-:W-:-:S07]  /*08a0*/  FMUL R20, R28, R11 ;  /* 0x0000000b1c147220 */ /* 0x001fce0000400000 */
[----:B------:R-:W0:Y:S01]  /*08b0*/  LDC.64 R10, c[0x0][0x230] ;  /* 0x00008c00ff0a7b82 */ /* 0x000e220000000a00 */
[----:B------:R-:W-:Y:S08]  /*08c0*/  MUFU.RCP R22, R22 ;  /* 0x0000001600167308 */ /* 0x000ff00000001000 */
[----:B------:R-:W3:Y:S08]  /*08d0*/  MUFU.RCP R29, R29 ;  /* 0x0000001d001d7308 */ /* 0x000ef00000001000 */
[----:B------:R-:W4:Y:S01]  /*08e0*/  MUFU.RCP R4, R4 ;  /* 0x0000000400047308 */ /* 0x000f220000001000 */
[----:B------:R-:W-:Y:S01]  /*08f0*/  ISETP.NE.AND P1, PT, R26, RZ, PT ;  /* 0x000000ff1a00720c */ /* 0x000fe20003f25270 */
[----:B------:R-:W-:Y:S01]  /*0900*/  @!P6 FMUL R7, R7, 16777216 ;  /* 0x4b8000000707e820 */ /* 0x000fe20000400000 */
[----:B------:R-:W-:Y:S01]  /*0910*/  @!P4 FMUL R6, R6, 16777216 ;  /* 0x4b8000000606c820 */ /* 0x000fe20000400000 */
[----:B------:R-:W-:Y:S01]  /*0920*/  @!P3 FMUL R5, R5, 16777216 ;  /* 0x4b8000000505b820 */ /* 0x000fe20000400000 */
[----:B------:R-:W-:Y:S01]  /*0930*/  @!P2 FMUL R23, R23, 16777216 ;  /* 0x4b8000001717a820 */ /* 0x000fe20000400000 */
[----:B-1----:R-:W-:Y:S01]  /*0940*/  FMUL R18, R18, R7 ;  /* 0x0000000712127220 */ /* 0x002fe20000400000 */
[----:B---3--:R-:W-:Y:S01]  /*0950*/  FMUL R29, R29, R6 ;  /* 0x000000061d1d7220 */ /* 0x008fe20000400000 */
[----:B------:R-:W-:Y:S01]  /*0960*/  FMUL R26, R22, R5 ;  /* 0x00000005161a7220 */ /* 0x000fe20000400000 */
[----:B0-----:R-:W-:Y:S01]  /*0970*/  IMAD.WIDE R32, R27, 0x4, R10 ;  /* 0x000000041b207825 */ /* 0x001fe200078e020a */
[----:B------:R-:W-:-:S03]  /*0980*/  CS2R R6, SRZ ;  /* 0x0000000000067805 */ /* 0x000fc6000001ff00 */
[----:B------:R-:W-:Y:S01]  /*0990*/  IMAD.WIDE R30, R25, 0x4, R10 ;  /* 0x00000004191e7825 */ /* 0x000fe200078e020a */
[----:B------:R-:W-:-:S03]  /*09a0*/  CS2R R10, SRZ ;  /* 0x00000000000a7805 */ /* 0x000fc6000001ff00 */
[----:B----4-:R-:W-:Y:S01]  /*09b0*/  FMUL R23, R4, R23 ;  /* 0x0000001704177220 */ /* 0x010fe20000400000 */
[----:B------:R-:W-:Y:S01]  /*09c0*/  CS2R R4, SRZ ;  /* 0x0000000000047805 */ /* 0x000fe2000001ff00 */
[--C-:B--2---:R-:W-:Y:S01]  /*09d0*/  IMAD.WIDE R34, R27, 0x4, R12.reuse ;  /* 0x000000041b227825 */ /* 0x104fe200078e020c */
[----:B------:R-:W2:Y:S04]  /*09e0*/  @!P1 LDG.E.EL.128 R8, desc[UR6][R32.64] ;  /* 0x0000000620089981 */ /* 0x000ea8000c2e1d00 */
[----:B------:R-:W2:Y:S01]  /*09f0*/  @!P1 LDG.E.EL.128 R4, desc[UR6][R34.64] ;  /* 0x0000000622049981 */ /* 0x000ea2000c2e1d00 */
[----:B------:R-:W-:Y:S01]  /*0a00*/  FMUL R22, R18, R19 ;  /* 0x0000001312167220 */ /* 0x000fe20000400000 */
[----:B------:R-:W-:Y:S01]  /*0a10*/  FMUL R29, R29, R14 ;  /* 0x0000000e1d1d7220 */ /* 0x000fe20000400000 */
[----:B------:R-:W-:Y:S01]  /*0a20*/  IMAD.WIDE R18, R25, 0x4, R12 ;  /* 0x0000000419127825 */ /* 0x000fe200078e020c */
[----:B------:R-:W-:-:S03]  /*0a30*/  CS2R R12, SRZ ;  /* 0x00000000000c7805 */ /* 0x000fc6000001ff00 */
[----:B------:R-:W-:Y:S01]  /*0a40*/  FMUL R26, R26, R17 ;  /* 0x000000111a1a7220 */ /* 0x000fe20000400000 */
[----:B------:R-:W0:Y:S01]  /*0a50*/  S2UR UR5, SR_CgaCtaId ;  /* 0x00000000000579c3 */ /* 0x000e220000008800 */
[----:B------:R-:W-:Y:S01]  /*0a60*/  FMUL R23, R23, R24 ;  /* 0x0000001817177220 */ /* 0x000fe20000400000 */
[----:B------:R-:W-:Y:S01]  /*0a70*/  UMOV UR4, 0x400 ;  /* 0x0000040000047882 */ /* 0x000fe20000000000 */
[----:B------:R-:W-:Y:S01]  /*0a80*/  ISETP.GE.AND P6, PT, R0, 0xc4, PT ;  /* 0x000000c40000780c */ /* 0x000fe20003fc6270 */
[----:B--2---:R-:W-:Y:S01]  /*0a90*/  FFMA R4, R15, R4, R8 ;  /* 0x000000040f047223 */ /* 0x004fe20000000008 */
[----:B------:R-:W-:Y:S01]  /*0aa0*/  CS2R R14, SRZ ;  /* 0x00000000000e7805 */ /* 0x000fe2000001ff00 */
[----:B------:R-:W-:Y:S01]  /*0ab0*/  FFMA R5, R16, R5, R9 ;  /* 0x0000000510057223 */ /* 0x000fe20000000009 */
[----:B------:R-:W-:-:S04]  /*0ac0*/  CS2R R16, SRZ ;  /* 0x0000000000107805 */ /* 0x000fc8000001ff00 */
[----:B------:R1:W2:Y:S02]  /*0ad0*/  @!P0 LDG.E.EL.128 R12, desc[UR6][R18.64] ;  /* 0x00000006120c8981 */ /* 0x0002a4000c2e1d00 */
[----:B-1----:R-:W-:-:S06]  /*0ae0*/  CS2R R18, SRZ ;  /* 0x0000000000127805 */ /* 0x002fcc000001ff00 */
[----:B------:R1:W2:Y:S01]  /*0af0*/  @!P0 LDG.E.EL.128 R16, desc[UR6][R30.64] ;  /* 0x000000061e108981 */ /* 0x0002a2000c2e1d00 */
[----:B------:R-:W-:Y:S01]  /*0b00*/  LOP3.LUT R8, R3, 0x7f, R2, 0xf8, !PT ;  /* 0x0000007f03087812 */ /* 0x000fe200078ef802 */
[----:B------:R-:W-:Y:S02]  /*0b10*/  FFMA R10, R21, R6, R10 ;  /* 0x00000006150a7223 */ /* 0x000fe4000000000a */
[----:B------:R-:W3:Y:S02]  /*0b20*/  S2R R6, SR_TID.X ;  /* 0x0000000000067919 */ /* 0x000ee40000002100 */
[----:B------:R-:W-:-:S05]  /*0b30*/  IMAD.HI R9, R8, 0x66666667, RZ ;  /* 0x6666666708097827 */ /* 0x000fca00078e02ff */
[----:B------:R-:W-:-:S04]  /*0b40*/  SHF.R.U32.HI R28, RZ, 0x1f, R9 ;  /* 0x0000001fff1c7819 */ /* 0x000fc80000011609 */
[----:B------:R-:W-:Y:S01]  /*0b50*/  LEA.HI.SX32 R9, R9, R28, 0x19 ;  /* 0x0000001c09097211 */ /* 0x000fe200078fcaff */
[----:B------:R-:W-:Y:S01]  /*0b60*/  FFMA R11, R20, R7, R11 ;  /* 0x00000007140b7223 */ /* 0x000fe2000000000b */
[----:B------:R-:W-:-:S03]  /*0b70*/  LOP3.LUT R20, R2, 0x7f, RZ, 0xc0, !PT ;  /* 0x0000007f02147812 */ /* 0x000fc600078ec0ff */
[----:B------:R-:W-:-:S04]  /*0b80*/  IMAD R7, R9, -0x140, R8 ;  /* 0xfffffec009077824 */ /* 0x000fc800078e0208 */
[----:B------:R-:W-:Y:S01]  /*0b90*/  IMAD R2, R7, 0xc4, R0 ;  /* 0x000000c407027824 */ /* 0x000fe200078e0200 */
[----:B------:R-:W-:-:S03]  /*0ba0*/  LOP3.LUT R7, R3, 0x80, R20, 0xfe, !PT ;  /* 0x0000008003077812 */ /* 0x000fc600078efe14 */
[----:B------:R-:W-:Y:S02]  /*0bb0*/  IMAD R2, R9, 0x62000, R2 ;  /* 0x0006200009027824 */ /* 0x000fe400078e0202 */
[----:B------:R-:W-:Y:S01]  /*0bc0*/  IMAD.HI R9, R7, 0x66666667, RZ ;  /* 0x6666666707097827 */ /* 0x000fe200078e02ff */
[----:B------:R-:W-:-:S04]  /*0bd0*/  FSETP.GEU.AND P1, PT, R4, RZ, PT ;  /* 0x000000ff0400720b */ /* 0x000fc80003f2e000 */
[----:B------:R-:W-:Y:S02]  /*0be0*/  SHF.R.U32.HI R24, RZ, 0x1f, R9 ;  /* 0x0000001fff187819 */ /* 0x000fe40000011609 */
[----:B-1----:R-:W-:Y:S02]  /*0bf0*/  FSEL R30, R4, RZ, P1 ;  /* 0x000000ff041e7208 */ /* 0x002fe40000800000 */
[----:B------:R-:W-:Y:S02]  /*0c00*/  LEA.HI.SX32 R24, R9, R24, 0x19 ;  /* 0x0000001809187211 */ /* 0x000fe400078fcaff */
[----:B---3--:R-:W-:Y:S02]  /*0c10*/  SHF.L.U32 R9, R6, 0x2, RZ ;  /* 0x0000000206097819 */ /* 0x008fe400000006ff */
[----:B------:R-:W-:Y:S01]  /*0c20*/  FSETP.GEU.AND P1, PT, R5, RZ, PT ;  /* 0x000000ff0500720b */ /* 0x000fe20003f2e000 */
[----:B0-----:R-:W-:Y:S01]  /*0c30*/  UPRMT UR4, UR5, 0x654, UR4 ;  /* 0x0000065405047896 */ /* 0x001fe20008000004 */
[----:B------:R-:W-:-:S02]  /*0c40*/  LOP3.LUT R21, R9, 0x1fc, RZ, 0xc0, !PT ;  /* 0x000001fc09157812 */ /* 0x000fc400078ec0ff */
[----:B------:R-:W-:Y:S02]  /*0c50*/  FSEL R32, R5, RZ, P1 ;  /* 0x000000ff05207208 */ /* 0x000fe40000800000 */
[----:B------:R-:W-:Y:S01]  /*0c60*/  FSETP.GEU.AND P1, PT, R10, RZ, PT ;  /* 0x000000ff0a00720b */ /* 0x000fe20003f2e000 */
[----:B------:R-:W-:Y:S01]  /*0c70*/  IMAD R9, R24, -0x140, R7 ;  /* 0xfffffec018097824 */ /* 0x000fe200078e0207 */
[----:B------:R-:W-:Y:S02]  /*0c80*/  ISETP.LT.AND P0, PT, R7, 0x500, !P6 ;  /* 0x000005000700780c */ /* 0x000fe40007701270 */
[----:B------:R-:W-:Y:S02]  /*0c90*/  LEA R7, R21, UR4, 0x3 ;  /* 0x0000000415077c11 */ /* 0x000fe4000f8e18ff */
[----:B------:R-:W-:Y:S02]  /*0ca0*/  FSEL R10, R10, RZ, P1 ;  /* 0x000000ff0a0a7208 */ /* 0x000fe40000800000 */
[C---:B------:R-:W-:Y:S01]  /*0cb0*/  FSETP.GEU.AND P1, PT, R11.reuse, RZ, PT ;  /* 0x000000ff0b00720b */ /* 0x040fe20003f2e000 */
[----:B------:R0:W-:Y:S04]  /*0cc0*/  STS [R7], R30 ;  /* 0x0000001e07007388 */ /* 0x0001e80000000800 */
[----:B------:R-:W-:Y:S01]  /*0cd0*/  STS [R7+0x8], R32 ;  /* 0x0000082007007388 */ /* 0x000fe20000000800 */
[----:B0-----:R-:W-:-:S03]  /*0ce0*/  FSEL R30, R11, RZ, P1 ;  /* 0x000000ff0b1e7208 */ /* 0x001fc60000800000 */
[----:B------:R0:W-:Y:S04]  /*0cf0*/  STS [R7+0x10], R10 ;  /* 0x0000100a07007388 */ /* 0x0001e80000000800 */
[----:B------:R1:W-:Y:S01]  /*0d00*/  STS [R7+0x18], R30 ;  /* 0x0000181e07007388 */ /* 0x0003e20000000800 */
[----:B------:R-:W-:Y:S01]  /*0d10*/  LOP3.LUT R5, R3, 0x100, R20, 0xfe, !PT ;  /* 0x0000010003057812 */ /* 0x000fe200078efe14 */
[----:B------:R-:W-:Y:S01]  /*0d20*/  IMAD R9, R9, 0xc4, R0 ;  /* 0x000000c409097824 */ /* 0x000fe200078e0200 */
[----:B------:R-:W-:-:S03]  /*0d30*/  LOP3.LUT R3, R3, 0x180, R20, 0xfe, !PT ;  /* 0x0000018003037812 */ /* 0x000fc600078efe14 */
[----:B------:R-:W-:Y:S02]  /*0d40*/  IMAD R4, R24, 0x62000, R9 ;  /* 0x0006200018047824 */ /* 0x000fe400078e0209 */
[----:B------:R-:W-:Y:S01]  /*0d50*/  IMAD.HI R24, R3, 0x66666667, RZ ;  /* 0x6666666703187827 */ /* 0x000fe200078e02ff */
[----:B------:R-:W-:Y:S02]  /*0d60*/  LOP3.LUT R6, R6, 0x7f, RZ, 0xc0, !PT ;  /* 0x0000007f06067812 */ /* 0x000fe400078ec0ff */
[----:B------:R-:W-:Y:S02]  /*0d70*/  LOP3.LUT R25, R20, 0x100, RZ, 0xfc, !PT ;  /* 0x0000010014197812 */ /* 0x000fe400078efcff */
[----:B------:R-:W-:Y:S02]  /*0d80*/  SHF.R.U32.HI R9, RZ, 0x1f, R24 ;  /* 0x0000001fff097819 */ /* 0x000fe40000011618 */
[----:B------:R-:W-:Y:S02]  /*0d90*/  LOP3.LUT R6, R6, 0x180, RZ, 0xfc, !PT ;  /* 0x0000018006067812 */ /* 0x000fe400078efcff */
[----:B------:R-:W-:-:S02]  /*0da0*/  LEA.HI.SX32 R24, R24, R9, 0x19 ;  /* 0x0000000918187211 */ /* 0x000fc400078fcaff */
[----:B------:R-:W-:Y:S02]  /*0db0*/  LEA R25, R25, UR4, 0x3 ;  /* 0x0000000419197c11 */ /* 0x000fe4000f8e18ff */
[----:B------:R-:W-:Y:S01]  /*0dc0*/  LEA R9, R6, UR4, 0x3 ;  /* 0x0000000406097c11 */ /* 0x000fe2000f8e18ff */
[----:B------:R-:W-:-:S05]  /*0dd0*/  IMAD.HI R28, R5, 0x66666667, RZ ;  /* 0x66666667051c7827 */ /* 0x000fca00078e02ff */
[----:B------:R-:W-:-:S04]  /*0de0*/  SHF.R.U32.HI R11, RZ, 0x1f, R28 ;  /* 0x0000001fff0b7819 */ /* 0x000fc8000001161c */
[----:B------:R-:W-:Y:S02]  /*0df0*/  LEA.HI.SX32 R28, R28, R11, 0x19 ;  /* 0x0000000b1c1c7211 */ /* 0x000fe400078fcaff */
[----:B0-----:R-:W0:Y:S08]  /*0e00*/  LDC.64 R10, c[0x0][0x238] ;  /* 0x00008e00ff0a7b82 */ /* 0x001e300000000a00 */
[----:B------:R-:W-:Y:S01]  /*0e10*/  BAR.SYNC.DEFER_BLOCKING 0x0 ;  /* 0x0000000000007b1d */ /* 0x000fe20000010000 */
[----:B--2---:R-:W-:Y:S01]  /*0e20*/  FFMA R12, R23, R12, R16 ;  /* 0x0000000c170c7223 */ /* 0x004fe20000000010 */
[----:B------:R-:W-:Y:S01]  /*0e30*/  FFMA R13, R26, R13, R17 ;  /* 0x0000000d1a0d7223 */ /* 0x000fe20000000011 */
[----:B------:R-:W-:Y:S01]  /*0e40*/  FFMA R14, R29, R14, R18 ;  /* 0x0000000e1d0e7223 */ /* 0x000fe20000000012 */
[----:B------:R-:W-:Y:S01]  /*0e50*/  FFMA R19, R22, R15, R19 ;  /* 0x0000000f16137223 */ /* 0x000fe20000000013 */
[----:B------:R-:W-:-:S02]  /*0e60*/  LOP3.LUT R15, R20, 0x80, RZ, 0xfc, !PT ;  /* 0x00000080140f7812 */ /* 0x000fc400078efcff */
[----:B------:R-:W-:Y:S02]  /*0e70*/  LEA R16, R20, UR4, 0x3 ;  /* 0x0000000414107c11 */ /* 0x000fe4000f8e18ff */
[----:B------:R-:W-:Y:S02]  /*0e80*/  LEA R15, R15, UR4, 0x3 ;  /* 0x000000040f0f7c11 */ /* 0x000fe4000f8e18ff */
[----:B------:R-:W-:Y:S01]  /*0e90*/  FSETP.GEU.AND P2, PT, R14, RZ, PT ;  /* 0x000000ff0e00720b */ /* 0x000fe20003f4e000 */
[----:B------:R-:W2:Y:S01]  /*0ea0*/  LDS R17, [R16] ;  /* 0x0000000010117984 */ /* 0x000ea20000000800 */
[----:B------:R-:W-:Y:S02]  /*0eb0*/  FSETP.GEU.AND P3, PT, R13, RZ, PT ;  /* 0x000000ff0d00720b */ /* 0x000fe40003f6e000 */
[----:B------:R-:W-:Y:S02]  /*0ec0*/  FSETP.GEU.AND P4, PT, R12, RZ, PT ;  /* 0x000000ff0c00720b */ /* 0x000fe40003f8e000 */
[----:B-1----:R-:W-:-:S02]  /*0ed0*/  FSEL R30, R14, RZ, P2 ;  /* 0x000000ff0e1e7208 */ /* 0x002fc40001000000 */
[----:B------:R-:W-:Y:S01]  /*0ee0*/  FSEL R26, R13, RZ, P3 ;  /* 0x000000ff0d1a7208 */ /* 0x000fe20001800000 */
[----:B------:R-:W1:Y:S01]  /*0ef0*/  LDS R14, [R15] ;  /* 0x000000000f0e7984 */ /* 0x000e620000000800 */
[----:B------:R-:W-:-:S03]  /*0f00*/  FSEL R6, R12, RZ, P4 ;  /* 0x000000ff0c067208 */ /* 0x000fc60002000000 */
[----:B------:R-:W3:Y:S04]  /*0f10*/  LDS R13, [R25] ;  /* 0x00000000190d7984 */ /* 0x000ee80000000800 */
[----:B------:R-:W4:Y:S01]  /*0f20*/  LDS R12, [R9] ;  /* 0x00000000090c7984 */ /* 0x000f220000000800 */
[----:B------:R-:W-:Y:S01]  /*0f30*/  BAR.SYNC.DEFER_BLOCKING 0x0 ;  /* 0x0000000000007b1d */ /* 0x000fe20000010000 */
[----:B------:R-:W-:-:S04]  /*0f40*/  FSETP.GEU.AND P1, PT, R19, RZ, PT ;  /* 0x000000ff1300720b */ /* 0x000fc80003f2e000 */
[----:B------:R-:W-:Y:S02]  /*0f50*/  FSEL R32, R19, RZ, P1 ;  /* 0x000000ff13207208 */ /* 0x000fe40000800000 */
[----:B------:R-:W-:Y:S01]  /*0f60*/  LOP3.LUT R18, R8, 0x300, RZ, 0xfc, !PT ;  /* 0x0000030008127812 */ /* 0x000fe200078efcff */
[----:B------:R5:W-:Y:S04]  /*0f70*/  STS [R7], R6 ;  /* 0x0000000607007388 */ /* 0x000be80000000800 */
[----:B------:R-:W-:Y:S04]  /*0f80*/  STS [R7+0x8], R26 ;  /* 0x0000081a07007388 */ /* 0x000fe80000000800 */
[----:B------:R-:W-:Y:S04]  /*0f90*/  STS [R7+0x10], R30 ;  /* 0x0000101e07007388 */ /* 0x000fe80000000800 */
[----:B------:R0:W-:Y:S01]  /*0fa0*/  STS [R7+0x18], R32 ;  /* 0x0000182007007388 */ /* 0x0001e20000000800 */
[----:B------:R-:W-:Y:S01]  /*0fb0*/  BAR.SYNC.DEFER_BLOCKING 0x0 ;  /* 0x0000000000007b1d */ /* 0x000fe20000010000 */
[----:B------:R-:W-:Y:S01]  /*0fc0*/  ISETP.LT.AND P1, PT, R5, 0x500, !P6 ;  /* 0x000005000500780c */ /* 0x000fe20007721270 */
[----:B------:R-:W-:-:S02]  /*0fd0*/  IMAD R5, R28, -0x140, R5 ;  /* 0xfffffec01c057824 */ /* 0x000fc400078e0205 */
[----:B------:R-:W-:Y:S01]  /*0fe0*/  IMAD.HI R23, R18, 0x66666667, RZ ;  /* 0x6666666712177827 */ /* 0x000fe200078e02ff */
[----:B------:R-:W-:-:S03]  /*0ff0*/  ISETP.LT.AND P2, PT, R8, 0x500, !P6 ;  /* 0x000005000800780c */ /* 0x000fc60007741270 */
[----:B------:R-:W-:Y:S01]  /*1000*/  IMAD R21, R5, 0xc4, R0 ;  /* 0x000000c405157824 */ /* 0x000fe200078e0200 */
[----:B-----5:R-:W-:Y:S02]  /*1010*/  SHF.R.U32.HI R6, RZ, 0x1f, R23 ;  /* 0x0000001fff067819 */ /* 0x020fe40000011617 */
[C---:B------:R-:W-:Y:S02]  /*1020*/  LOP3.LUT R19, R8.reuse, 0x280, RZ, 0xfc, !PT ;  /* 0x0000028008137812 */ /* 0x040fe400078efcff */
[----:B------:R-:W-:Y:S02]  /*1030*/  LOP3.LUT R20, R8, 0x200, RZ, 0xfc, !PT ;  /* 0x0000020008147812 */ /* 0x000fe400078efcff */
[----:B------:R-:W-:Y:S01]  /*1040*/  LEA.HI.SX32 R23, R23, R6, 0x19 ;  /* 0x0000000617177211 */ /* 0x000fe200078fcaff */
[----:B0-----:R-:W-:Y:S01]  /*1050*/  IMAD.WIDE R6, R2, 0x4, R10 ;  /* 0x0000000402067825 */ /* 0x001fe200078e020a */
[----:B------:R-:W0:Y:S04]  /*1060*/  LDS R16, [R16] ;  /* 0x0000000010107984 */ /* 0x000e280000000800 */
[----:B------:R-:W5:Y:S04]  /*1070*/  LDS R15, [R15] ;  /* 0x000000000f0f7984 */ /* 0x000f680000000800 */
[----:B------:R1:W0:Y:S01]  /*1080*/  LDS R5, [R25] ;  /* 0x0000000019057984 */ /* 0x0002220000000800 */
[----:B------:R-:W-:-:S04]  /*1090*/  IMAD.HI R22, R19, 0x66666667, RZ ;  /* 0x6666666713167827 */ /* 0x000fc800078e02ff */
[----:B------:R-:W-:Y:S01]  /*10a0*/  IMAD.HI R26, R20, 0x66666667, RZ ;  /* 0x66666667141a7827 */ /* 0x000fe200078e02ff */
[----:B--2---:R2:W-:Y:S01]  /*10b0*/  @P2 STG.E desc[UR6][R6.64], R17 ;  /* 0x0000001106002986 */ /* 0x0045e2000c101906 */
[----:B------:R-:W-:Y:S02]  /*10c0*/  SHF.R.U32.HI R27, RZ, 0x1f, R22 ;  /* 0x0000001fff1b7819 */ /* 0x000fe40000011616 */
[----:B------:R-:W-:Y:S01]  /*10d0*/  ISETP.LT.AND P2, PT, R3, 0x500, !P6 ;  /* 0x000005000300780c */ /* 0x000fe20007741270 */
[----:B------:R-:W-:Y:S01]  /*10e0*/  IMAD R3, R24, -0x140, R3 ;  /* 0xfffffec018037824 */ /* 0x000fe200078e0203 */
[----:B------:R-:W-:Y:S02]  /*10f0*/  SHF.R.U32.HI R29, RZ, 0x1f, R26 ;  /* 0x0000001fff1d7819 */ /* 0x000fe4000001161a */
[----:B------:R-:W-:Y:S01]  /*1100*/  LEA.HI.SX32 R22, R22, R27, 0x19 ;  /* 0x0000001b16167211 */ /* 0x000fe200078fcaff */
[----:B------:R-:W-:Y:S01]  /*1110*/  IMAD R31, R3, 0xc4, R0 ;  /* 0x000000c4031f7824 */ /* 0x000fe200078e0200 */
[----:B------:R-:W-:Y:S01]  /*1120*/  LEA.HI.SX32 R27, R26, R29, 0x19 ;  /* 0x0000001d1a1b7211 */ /* 0x000fe200078fcaff */
[----:B------:R-:W-:Y:S01]  /*1130*/  IMAD R3, R23, -0x140, R18 ;  /* 0xfffffec017037824 */ /* 0x000fe200078e0212 */
[----:B------:R-:W-:Y:S01]  /*1140*/  ISETP.LT.AND P3, PT, R18, 0x500, !P6 ;  /* 0x000005001200780c */ /* 0x000fe20007761270 */
[----:B-1----:R-:W-:-:S02]  /*1150*/  IMAD R25, R22, -0x140, R19 ;  /* 0xfffffec016197824 */ /* 0x002fc400078e0213 */
[----:B------:R-:W-:Y:S02]  /*1160*/  IMAD R29, R27, -0x140, R20 ;  /* 0xfffffec01b1d7824 */ /* 0x000fe400078e0214 */
[----:B------:R-:W-:Y:S02]  /*1170*/  IMAD R18, R3, 0xc4, R0 ;  /* 0x000000c403127824 */ /* 0x000fe400078e0200 */
[----:B------:R-:W-:Y:S01]  /*1180*/  IMAD.WIDE R2, R4, 0x4, R10 ;  /* 0x0000000404027825 */ /* 0x000fe200078e020a */
[----:B------:R-:W-:Y:S02]  /*1190*/  LOP3.LUT R8, R8, 0x380, RZ, 0xfc, !PT ;  /* 0x0000038008087812 */ /* 0x000fe400078efcff */
[----:B------:R-:W-:Y:S01]  /*11a0*/  ISETP.LT.AND P5, PT, R20, 0x500, !P6 ;  /* 0x000005001400780c */ /* 0x000fe200077a1270 */
[--C-:B--2---:R-:W-:Y:S01]  /*11b0*/  IMAD R6, R29, 0xc4, R0.reuse ;  /* 0x000000c41d067824 */ /* 0x104fe200078e0200 */
[----:B------:R-:W-:Y:S01]  /*11c0*/  ISETP.LT.AND P4, PT, R19, 0x500, !P6 ;  /* 0x000005001300780c */ /* 0x000fe20007781270 */
[----:B------:R-:W-:Y:S01]  /*11d0*/  IMAD R25, R25, 0xc4, R0 ;  /* 0x000000c419197824 */ /* 0x000fe200078e0200 */
[----:B------:R1:W-:Y:S01]  /*11e0*/  @P0 STG.E desc[UR6][R2.64], R14 ;  /* 0x0000000e02000986 */ /* 0x0003e2000c101906 */
[----:B------:R-:W-:Y:S01]  /*11f0*/  IMAD R21, R28, 0x62000, R21 ;  /* 0x000620001c157824 */ /* 0x000fe200078e0215 */
[----:B------:R-:W-:Y:S01]  /*1200*/  ISETP.LT.AND P0, PT, R8, 0x500, !P6 ;  /* 0x000005000800780c */ /* 0x000fe20007701270 */
[----:B------:R-:W-:-:S02]  /*1210*/  IMAD R19, R24, 0x62000, R31 ;  /* 0x0006200018137824 */ /* 0x000fc400078e021f */
[----:B------:R-:W-:Y:S02]  /*1220*/  IMAD R27, R27, 0x62000, R6 ;  /* 0x000620001b1b7824 */ /* 0x000fe400078e0206 */
[----:B------:R-:W-:Y:S02]  /*1230*/  IMAD R25, R22, 0x62000, R25 ;  /* 0x0006200016197824 */ /* 0x000fe400078e0219 */
[----:B------:R-:W-:Y:S02]  /*1240*/  IMAD R17, R23, 0x62000, R18 ;  /* 0x0006200017117824 */ /* 0x000fe400078e0212 */
[----:B------:R-:W-:-:S04]  /*1250*/  IMAD.WIDE R6, R21, 0x4, R10 ;  /* 0x0000000415067825 */ /* 0x000fc800078e020a */
[--C-:B------:R-:W-:Y:S01]  /*1260*/  IMAD.WIDE R22, R19, 0x4, R10.reuse ;  /* 0x0000000413167825 */ /* 0x100fe200078e020a */
[----:B---3--:R1:W-:Y:S03]  /*1270*/  @P1 STG.E desc[UR6][R6.64], R13 ;  /* 0x0000000d06001986 */ /* 0x0083e6000c101906 */
[--C-:B------:R-:W-:Y:S01]  /*1280*/  IMAD.WIDE R20, R27, 0x4, R10.reuse ;  /* 0x000000041b147825 */ /* 0x100fe200078e020a */
[----:B----4-:R1:W-:Y:S03]  /*1290*/  @P2 STG.E desc[UR6][R22.64], R12 ;  /* 0x0000000c16002986 */ /* 0x0103e6000c101906 */
[--C-:B------:R-:W-:Y:S01]  /*12a0*/  IMAD.WIDE R18, R25, 0x4, R10.reuse ;  /* 0x0000000419127825 */ /* 0x100fe200078e020a */
[----:B0-----:R1:W-:Y:S03]  /*12b0*/  @P5 STG.E desc[UR6][R20.64], R16 ;  /* 0x0000001014005986 */ /* 0x0013e6000c101906 */
[----:B------:R-:W-:Y:S01]  /*12c0*/  IMAD.WIDE R24, R17, 0x4, R10 ;  /* 0x0000000411187825 */ /* 0x000fe200078e020a */
[----:B-----5:R1:W-:Y:S04]  /*12d0*/  @P4 STG.E desc[UR6][R18.64], R15 ;  /* 0x0000000f12004986 */ /* 0x0203e8000c101906 */
[----:B------:R1:W-:Y:S01]  /*12e0*/  @P3 STG.E desc[UR6][R24.64], R5 ;  /* 0x0000000518003986 */ /* 0x0003e2000c101906 */
[----:B------:R-:W-:Y:S05]  /*12f0*/  @!P0 EXIT ;  /* 0x000000000000894d */ /* 0x000fea0003800000 */
[----:B------:R-:W0:Y:S01]  /*1300*/  LDS R9, [R9] ;  /* 0x0000000009097984 */ /* 0x000e220000000800 */
[----:B-1----:R-:W-:-:S05]  /*1310*/  IMAD.HI R2, R8, 0x66666667, RZ ;  /* 0x6666666708027827 */ /* 0x002fca00078e02ff */
[----:B------:R-:W-:-:S04]  /*1320*/  SHF.R.U32.HI R3, RZ, 0x1f, R2 ;  /* 0x0000001fff037819 */ /* 0x000fc80000011602 */
[----:B------:R-:W-:-:S05]  /*1330*/  LEA.HI.SX32 R3, R2, R3, 0x19 ;  /* 0x0000000302037211 */ /* 0x000fca00078fcaff */
[----:B------:R-:W-:-:S04]  /*1340*/  IMAD R5, R3, -0x140, R8 ;  /* 0xfffffec003057824 */ /* 0x000fc800078e0208 */
[----:B------:R-:W-:-:S04]  /*1350*/  IMAD R0, R5, 0xc4, R0 ;  /* 0x000000c405007824 */ /* 0x000fc800078e0200 */
[----:B------:R-:W-:-:S04]  /*1360*/  IMAD R3, R3, 0x62000, R0 ;  /* 0x0006200003037824 */ /* 0x000fc800078e0200 */
[----:B------:R-:W-:-:S05]  /*1370*/  IMAD.WIDE R10, R3, 0x4, R10 ;  /* 0x00000004030a7825 */ /* 0x000fca00078e020a */
[----:B0-----:R-:W-:Y:S01]  /*1380*/  STG.E desc[UR6][R10.64], R9 ;  /* 0x000000090a007986 */ /* 0x001fe2000c101906 */
[----:B------:R-:W-:Y:S05]  /*1390*/  EXIT ;  /* 0x000000000000794d */ /* 0x000fea0003800000 */
.L_x_0:
[----:B------:R-:W-:-:S00]  /*13a0*/  BRA `(.L_x_0) ;  /* 0xfffffffc00fc7947 */ /* 0x000fc0000383ffff */
[----:B------:R-:W-:-:S00]  /*13b0*/  NOP ;  /* 0x0000000000007918 */ /* 0x000fc00000000000 */
        /* <DEDUP_REMOVED lines=12> */
.L_x_1:


//--------------------- .nv.global.init           --------------------------
	.section	.nv.global.init,"aw",@progbits
.nv.global.init:
	.type		_$_str,@object
	.size		_$_str,(_$_str_$_2 - _$_str)
_$_str:
        /*0000*/ 	.byte	0x5f, 0x5f, 0x43, 0x55, 0x44, 0x41, 0x5f, 0x46, 0x54, 0x5a, 0x00
	.type		_$_str_$_2,@object
	.size		_$_str_$_2,(.L_1 - _$_str_$_2)
_$_str_$_2:
        /*000b*/ 	.byte	0x5f, 0x5f, 0x43, 0x55, 0x44, 0x41, 0x5f, 0x50, 0x52, 0x45, 0x43, 0x5f, 0x53, 0x51, 0x52, 0x54
        /*001b*/ 	.byte	0x00
.L_1:


//--------------------- .nv.shared.triton_poi_fused__native_batch_norm_legit_no_training_relu_50 --------------------------
	.section	.nv.shared.triton_poi_fused__native_batch_norm_legit_no_training_relu_50,"aw",@nobits
	.sectionflags	@""
	.align	16
	.zero		1024


//--------------------- .nv.constant0.triton_poi_fused__native_batch_norm_legit_no_training_relu_50 --------------------------
	.section	.nv.constant0.triton_poi_fused__native_batch_norm_legit_no_training_relu_50,"a",@progbits
	.sectionflags	@""
	.align	4
.nv.constant0.triton_poi_fused__native_batch_norm_legit_no_training_relu_50:
	.zero		584
